//
// Generated by NVIDIA NVVM Compiler
//
// Compiler Build ID: CL-36424714
// Cuda compilation tools, release 13.0, V13.0.88
// Based on NVVM 20.0.0
//

.version 9.0
.target sm_100
.address_size 64

	// .globl	_Z11yCrCBKernelPKhPhii

.visible .entry _Z11yCrCBKernelPKhPhii(
	.param .u64 .ptr .align 1 _Z11yCrCBKernelPKhPhii_param_0,
	.param .u64 .ptr .align 1 _Z11yCrCBKernelPKhPhii_param_1,
	.param .u32 _Z11yCrCBKernelPKhPhii_param_2,
	.param .u32 _Z11yCrCBKernelPKhPhii_param_3
)
{
	.reg .pred 	%p<4>;
	.reg .b16 	%rs<4>;
	.reg .b32 	%r<21>;
	.reg .b32 	%f<11>;
	.reg .b64 	%rd<8>;

	ld.param.u64 	%rd1, [_Z11yCrCBKernelPKhPhii_param_0];
	ld.param.u64 	%rd2, [_Z11yCrCBKernelPKhPhii_param_1];
	ld.param.u32 	%r4, [_Z11yCrCBKernelPKhPhii_param_2];
	ld.param.u32 	%r3, [_Z11yCrCBKernelPKhPhii_param_3];
	mov.u32 	%r5, %ctaid.x;
	mov.u32 	%r6, %ntid.x;
	mov.u32 	%r7, %tid.x;
	mad.lo.s32 	%r1, %r5, %r6, %r7;
	mov.u32 	%r8, %ctaid.y;
	mov.u32 	%r9, %ntid.y;
	mov.u32 	%r10, %tid.y;
	mad.lo.s32 	%r2, %r8, %r9, %r10;
	setp.ge.s32 	%p1, %r2, %r4;
	setp.ge.s32 	%p2, %r1, %r3;
	or.pred  	%p3, %p1, %p2;
	@%p3 bra 	$L__BB0_2;
	cvta.to.global.u64 	%rd3, %rd1;
	cvta.to.global.u64 	%rd4, %rd2;
	mad.lo.s32 	%r11, %r3, %r2, %r1;
	mul.lo.s32 	%r12, %r11, 3;
	cvt.s64.s32 	%rd5, %r12;
	add.s64 	%rd6, %rd3, %rd5;
	ld.global.u8 	%rs1, [%rd6];
	ld.global.u8 	%rs2, [%rd6+1];
	ld.global.u8 	%rs3, [%rd6+2];
	cvt.rn.f32.u16 	%f1, %rs3;
	mul.f32 	%f2, %f1, 0f3E991687;
	cvt.rn.f32.u16 	%f3, %rs2;
	fma.rn.f32 	%f4, %f3, 0f3F1645A2, %f2;
	cvt.rn.f32.u16 	%f5, %rs1;
	fma.rn.f32 	%f6, %f5, 0f3DE978D5, %f4;
	cvt.rzi.u32.f32 	%r13, %f6;
	cvt.u32.u16 	%r14, %rs1;
	and.b32  	%r15, %r13, 255;
	sub.s32 	%r16, %r14, %r15;
	cvt.rn.f32.s32 	%f7, %r16;
	fma.rn.f32 	%f8, %f7, 0f3F10624E, 0f43000000;
	cvt.rzi.u32.f32 	%r17, %f8;
	cvt.u32.u16 	%r18, %rs3;
	sub.s32 	%r19, %r18, %r15;
	cvt.rn.f32.s32 	%f9, %r19;
	fma.rn.f32 	%f10, %f9, 0f3F36872B, 0f43000000;
	cvt.rzi.u32.f32 	%r20, %f10;
	add.s64 	%rd7, %rd4, %rd5;
	st.global.u8 	[%rd7], %r13;
	st.global.u8 	[%rd7+1], %r17;
	st.global.u8 	[%rd7+2], %r20;
$L__BB0_2:
	ret;

}


// ===== COMPILED SASS (sm_100) =====

	.target	sm_100

	.elftype	@"ET_EXEC"


//--------------------- .note.nv.tkinfo           --------------------------
	.section	.note.nv.tkinfo,"",@"SHT_NOTE"
	.sectionflags	@"SHF_NOTE_NV_TKINFO"
	.tkinfo
        /*0018*/ 	.word	0x00000002
        /*0030*/ 	.string	""
        /*0030*/ 	.string	"ptxas"
        /*0030*/ 	.string	"Cuda compilation tools, release 13.0, V13.0.88"
        /*0030*/ 	.string	"Build cuda_13.0.r13.0/compiler.36424714_0"
        /*0030*/ 	.string	"-arch sm_100 -m 64 "



//--------------------- .note.nv.cuinfo           --------------------------
	.section	.note.nv.cuinfo,"",@"SHT_NOTE"
	.sectionflags	@"SHF_NOTE_NV_CUINFO"
        /*0018*/ 	.short	0x0002
        /*001a*/ 	.short	0x0064
        /*001c*/ 	.short	0x0082
	.zero		2


//--------------------- .nv.info                  --------------------------
	.section	.nv.info,"",@"SHT_CUDA_INFO"
	.align	4


	//----- nvinfo : EIATTR_REGCOUNT
	.align		4
        /*0000*/ 	.byte	0x04, 0x2f
        /*0002*/ 	.short	(.L_1 - .L_0)
	.align		4
.L_0:
        /*0004*/ 	.word	index@(_Z11yCrCBKernelPKhPhii)
        /*0008*/ 	.word	0x0000000e


	//----- nvinfo : EIATTR_FRAME_SIZE
	.align		4
.L_1:
        /*000c*/ 	.byte	0x04, 0x11
        /*000e*/ 	.short	(.L_3 - .L_2)
	.align		4
.L_2:
        /*0010*/ 	.word	index@(_Z11yCrCBKernelPKhPhii)
        /*0014*/ 	.word	0x00000000


	//----- nvinfo : EIATTR_MIN_STACK_SIZE
	.align		4
.L_3:
        /*0018*/ 	.byte	0x04, 0x12
        /*001a*/ 	.short	(.L_5 - .L_4)
	.align		4
.L_4:
        /*001c*/ 	.word	index@(_Z11yCrCBKernelPKhPhii)
        /*0020*/ 	.word	0x00000000
.L_5:


//--------------------- .nv.compat                --------------------------
	.section	.nv.compat,"",@"SHT_CUDA_COMPAT_INFO"
	.align	4
        /*0000*/ 	.byte	0x02, 0x09, 0x00, 0x00, 0x02, 0x02, 0x01, 0x00, 0x02, 0x05, 0x05, 0x00, 0x03, 0x07, 0x01, 0x01
        /*0010*/ 	.byte	0x02, 0x03, 0x00, 0x00, 0x02, 0x06, 0x01, 0x00, 0x04, 0x0b, 0x08, 0x00, 0x09, 0x00, 0x00, 0x00
        /*0020*/ 	.byte	0x00, 0x00, 0x00, 0x00


//--------------------- .nv.info._Z11yCrCBKernelPKhPhii --------------------------
	.section	.nv.info._Z11yCrCBKernelPKhPhii,"",@"SHT_CUDA_INFO"
	.sectionflags	@""
	.align	4


	//----- nvinfo : EIATTR_CUDA_API_VERSION
	.align		4
        /*0000*/ 	.byte	0x04, 0x37
        /*0002*/ 	.short	(.L_7 - .L_6)
.L_6:
        /*0004*/ 	.word	0x00000082


	//----- nvinfo : EIATTR_KPARAM_INFO
	.align		4
.L_7:
        /*0008*/ 	.byte	0x04, 0x17
        /*000a*/ 	.short	(.L_9 - .L_8)
.L_8:
        /*000c*/ 	.word	0x00000000
        /*0010*/ 	.short	0x0003
        /*0012*/ 	.short	0x0014
        /*0014*/ 	.byte	0x00, 0xf0, 0x11, 0x00


	//----- nvinfo : EIATTR_KPARAM_INFO
	.align		4
.L_9:
        /*0018*/ 	.byte	0x04, 0x17
        /*001a*/ 	.short	(.L_11 - .L_10)
.L_10:
        /*001c*/ 	.word	0x00000000
        /*0020*/ 	.short	0x0002
        /*0022*/ 	.short	0x0010
        /*0024*/ 	.byte	0x00, 0xf0, 0x11, 0x00


	//----- nvinfo : EIATTR_KPARAM_INFO
	.align		4
.L_11:
        /*0028*/ 	.byte	0x04, 0x17
        /*002a*/ 	.short	(.L_13 - .L_12)
.L_12:
        /*002c*/ 	.word	0x00000000
        /*0030*/ 	.short	0x0001
        /*0032*/ 	.short	0x0008
        /*0034*/ 	.byte	0x00, 0xf5, 0x21, 0x00


	//----- nvinfo : EIATTR_KPARAM_INFO
	.align		4
.L_13:
        /*0038*/ 	.byte	0x04, 0x17
        /*003a*/ 	.short	(.L_15 - .L_14)
.L_14:
        /*003c*/ 	.word	0x00000000
        /*0040*/ 	.short	0x0000
        /*0042*/ 	.short	0x0000
        /*0044*/ 	.byte	0x00, 0xf5, 0x21, 0x00


	//----- nvinfo : EIATTR_SPARSE_MMA_MASK
	.align		4
.L_15:
        /*0048*/ 	.byte	0x03, 0x50
        /*004a*/ 	.short	0x0000


	//----- nvinfo : EIATTR_MAXREG_COUNT
	.align		4
        /*004c*/ 	.byte	0x03, 0x1b
        /*004e*/ 	.short	0x00ff


	//----- nvinfo : EIATTR_MERCURY_ISA_VERSION
	.align		4
        /*0050*/ 	.byte	0x03, 0x5f
        /*0052*/ 	.short	0x0101


	//----- nvinfo : EIATTR_VRC_CTA_INIT_COUNT
	.align		4
        /*0054*/ 	.byte	0x02, 0x4a
	.zero		1
	.zero		1


	//----- nvinfo : EIATTR_EXIT_INSTR_OFFSETS
	.align		4
        /*0058*/ 	.byte	0x04, 0x1c
        /*005a*/ 	.short	(.L_17 - .L_16)


	//   ....[0]....
.L_16:
        /*005c*/ 	.word	0x000000c0


	//   ....[1]....
        /*0060*/ 	.word	0x000002d0


	//----- nvinfo : EIATTR_CBANK_PARAM_SIZE
	.align		4
.L_17:
        /*0064*/ 	.byte	0x03, 0x19
        /*0066*/ 	.short	0x0018


	//----- nvinfo : EIATTR_PARAM_CBANK
	.align		4
        /*0068*/ 	.byte	0x04, 0x0a
        /*006a*/ 	.short	(.L_19 - .L_18)
	.align		4
.L_18:
        /*006c*/ 	.word	index@(.nv.constant0._Z11yCrCBKernelPKhPhii)
        /*0070*/ 	.short	0x0380
        /*0072*/ 	.short	0x0018


	//----- nvinfo : EIATTR_SW_WAR
	.align		4
.L_19:
        /*0074*/ 	.byte	0x04, 0x36
        /*0076*/ 	.short	(.L_21 - .L_20)
.L_20:
        /*0078*/ 	.word	0x00000008
.L_21:


//--------------------- .nv.callgraph             --------------------------
	.section	.nv.callgraph,"",@"SHT_CUDA_CALLGRAPH"
	.align	4
	.sectionentsize	8
	.align		4
        /*0000*/ 	.word	0x00000000
	.align		4
        /*0004*/ 	.word	0xffffffff
	.align		4
        /*0008*/ 	.word	0x00000000
	.align		4
        /*000c*/ 	.word	0xfffffffe
	.align		4
        /*0010*/ 	.word	0x00000000
	.align		4
        /*0014*/ 	.word	0xfffffffd
	.align		4
        /*0018*/ 	.word	0x00000000
	.align		4
        /*001c*/ 	.word	0xfffffffc


//--------------------- .text._Z11yCrCBKernelPKhPhii --------------------------
	.section	.text._Z11yCrCBKernelPKhPhii,"ax",@progbits
	.align	128
        .global         _Z11yCrCBKernelPKhPhii
        .type           _Z11yCrCBKernelPKhPhii,@function
        .size           _Z11yCrCBKernelPKhPhii,(.L_x_1 - _Z11yCrCBKernelPKhPhii)
        .other          _Z11yCrCBKernelPKhPhii,@"STO_CUDA_ENTRY STV_DEFAULT"
_Z11yCrCBKernelPKhPhii:
.text._Z11yCrCBKernelPKhPhii:
[----:B------:R-:W-:Y:S01]  /*0000*/  LDC R1, c[0x0][0x37c] ;  /* 0x0000df00ff017b82 */ /* 0x000fe20000000800 */
[----:B------:R-:W0:Y:S07]  /*0010*/  S2R R3, SR_TID.X ;  /* 0x0000000000037919 */ /* 0x000e2e0000002100 */
[----:B------:R-:W0:Y:S01]  /*0020*/  S2UR UR4, SR_CTAID.X ;  /* 0x00000000000479c3 */ /* 0x000e220000002500 */
[----:B------:R-:W1:Y:S01]  /*0030*/  LDCU.64 UR6, c[0x0][0x390] ;  /* 0x00007200ff0677ac */ /* 0x000e620008000a00 */
[----:B------:R-:W2:Y:S06]  /*0040*/  S2R R5, SR_TID.Y ;  /* 0x0000000000057919 */ /* 0x000eac0000002200 */
[----:B------:R-:W0:Y:S08]  /*0050*/  LDC R0, c[0x0][0x360] ;  /* 0x0000d800ff007b82 */ /* 0x000e300000000800 */
[----:B------:R-:W2:Y:S08]  /*0060*/  S2UR UR5, SR_CTAID.Y ;  /* 0x00000000000579c3 */ /* 0x000eb00000002600 */
[----:B------:R-:W2:Y:S01]  /*0070*/  LDC R2, c[0x0][0x364] ;  /* 0x0000d900ff027b82 */ /* 0x000ea20000000800 */
[----:B0-----:R-:W-:-:S05]  /*0080*/  IMAD R0, R0, UR4, R3 ;  /* 0x0000000400007c24 */ /* 0x001fca000f8e0203 */
[----:B-1----:R-:W-:Y:S01]  /*0090*/  ISETP.GE.AND P0, PT, R0, UR7, PT ;  /* 0x0000000700007c0c */ /* 0x002fe2000bf06270 */
[----:B--2---:R-:W-:-:S05]  /*00a0*/  IMAD R3, R2, UR5, R5 ;  /* 0x0000000502037c24 */ /* 0x004fca000f8e0205 */
[----:B------:R-:W-:-:S13]  /*00b0*/  ISETP.GE.OR P0, PT, R3, UR6, P0 ;  /* 0x0000000603007c0c */ /* 0x000fda0008706670 */
[----:B------:R-:W-:Y:S05]  /*00c0*/  @P0 EXIT ;  /* 0x000000000000094d */ /* 0x000fea0003800000 */
[----:B------:R-:W0:Y:S01]  /*00d0*/  LDCU.128 UR8, c[0x0][0x380] ;  /* 0x00007000ff0877ac */ /* 0x000e220008000c00 */
[----:B------:R-:W-:Y:S01]  /*00e0*/  IMAD R0, R3, UR7, R0 ;  /* 0x0000000703007c24 */ /* 0x000fe2000f8e0200 */
[----:B------:R-:W1:Y:S03]  /*00f0*/  LDCU.64 UR4, c[0x0][0x358] ;  /* 0x00006b00ff0477ac */ /* 0x000e660008000a00 */
[----:B------:R-:W-:-:S05]  /*0100*/  IMAD R0, R0, 0x3, RZ ;  /* 0x0000000300007824 */ /* 0x000fca00078e02ff */
[----:B------:R-:W-:Y:S02]  /*0110*/  SHF.R.S32.HI R11, RZ, 0x1f, R0 ;  /* 0x0000001fff0b7819 */ /* 0x000fe40000011400 */
[----:B0-----:R-:W-:-:S04]  /*0120*/  IADD3 R2, P0, PT, R0, UR8, RZ ;  /* 0x0000000800027c10 */ /* 0x001fc8000ff1e0ff */
[----:B------:R-:W-:-:S05]  /*0130*/  IADD3.X R3, PT, PT, R11, UR9, RZ, P0, !PT ;  /* 0x000000090b037c10 */ /* 0x000fca00087fe4ff */
[----:B-1----:R-:W2:Y:S04]  /*0140*/  LDG.E.U8 R6, desc[UR4][R2.64+0x2] ;  /* 0x0000020402067981 */ /* 0x002ea8000c1e1100 */
[----:B------:R-:W3:Y:S04]  /*0150*/  LDG.E.U8 R4, desc[UR4][R2.64] ;  /* 0x0000000402047981 */ /* 0x000ee8000c1e1100 */
[----:B------:R-:W4:Y:S01]  /*0160*/  LDG.E.U8 R5, desc[UR4][R2.64+0x1] ;  /* 0x0000010402057981 */ /* 0x000f22000c1e1100 */
[----:B------:R-:W-:Y:S01]  /*0170*/  HFMA2 R9, -RZ, RZ, 3.5, 0 ;  /* 0x43000000ff097431 */ /* 0x000fe200000001ff */
[----:B--2---:R-:W0:Y:S08]  /*0180*/  I2F.U16 R7, R6 ;  /* 0x0000000600077306 */ /* 0x004e300000101000 */
[----:B---3--:R-:W1:Y:S01]  /*0190*/  I2F.U16 R10, R4 ;  /* 0x00000004000a7306 */ /* 0x008e620000101000 */
[----:B----4-:R-:W-:Y:S01]  /*01a0*/  I2FP.F32.U32 R8, R5 ;  /* 0x0000000500087245 */ /* 0x010fe20000201000 */
[----:B0-----:R-:W-:-:S04]  /*01b0*/  FMUL R7, R7, 0.29899999499320983887 ;  /* 0x3e99168707077820 */ /* 0x001fc80000400000 */
[----:B------:R-:W-:-:S04]  /*01c0*/  FFMA R7, R8, 0.58700001239776611328, R7 ;  /* 0x3f1645a208077823 */ /* 0x000fc80000000007 */
[----:B-1----:R-:W-:-:S06]  /*01d0*/  FFMA R7, R10, 0.11400000005960464478, R7 ;  /* 0x3de978d50a077823 */ /* 0x002fcc0000000007 */
[----:B------:R-:W0:Y:S02]  /*01e0*/  F2I.U32.TRUNC.NTZ R7, R7 ;  /* 0x0000000700077305 */ /* 0x000e24000020f000 */
[----:B0-----:R-:W-:-:S05]  /*01f0*/  LOP3.LUT R5, R7, 0xff, RZ, 0xc0, !PT ;  /* 0x000000ff07057812 */ /* 0x001fca00078ec0ff */
[--C-:B------:R-:W-:Y:S02]  /*0200*/  IMAD.IADD R8, R4, 0x1, -R5.reuse ;  /* 0x0000000104087824 */ /* 0x100fe400078e0a05 */
[----:B------:R-:W-:-:S03]  /*0210*/  IMAD.IADD R5, R6, 0x1, -R5 ;  /* 0x0000000106057824 */ /* 0x000fc600078e0a05 */
[----:B------:R-:W-:Y:S02]  /*0220*/  I2FP.F32.S32 R8, R8 ;  /* 0x0000000800087245 */ /* 0x000fe40000201400 */
[----:B------:R-:W-:-:S03]  /*0230*/  I2FP.F32.S32 R2, R5 ;  /* 0x0000000500027245 */ /* 0x000fc60000201400 */
[--C-:B------:R-:W-:Y:S02]  /*0240*/  FFMA R8, R8, 0.56400001049041748047, R9.reuse ;  /* 0x3f10624e08087823 */ /* 0x100fe40000000009 */
[----:B------:R-:W-:Y:S01]  /*0250*/  FFMA R4, R2, 0.7129999995231628418, R9 ;  /* 0x3f36872b02047823 */ /* 0x000fe20000000009 */
[----:B------:R-:W-:Y:S01]  /*0260*/  IADD3 R2, P0, PT, R0, UR10, RZ ;  /* 0x0000000a00027c10 */ /* 0x000fe2000ff1e0ff */
[----:B------:R-:W0:Y:S03]  /*0270*/  F2I.U32.TRUNC.NTZ R5, R8 ;  /* 0x0000000800057305 */ /* 0x000e26000020f000 */
[----:B------:R-:W-:-:S05]  /*0280*/  IADD3.X R3, PT, PT, R11, UR11, RZ, P0, !PT ;  /* 0x0000000b0b037c10 */ /* 0x000fca00087fe4ff */
[----:B------:R-:W1:Y:S01]  /*0290*/  F2I.U32.TRUNC.NTZ R9, R4 ;  /* 0x0000000400097305 */ /* 0x000e62000020f000 */
[----:B------:R-:W-:Y:S04]  /*02a0*/  STG.E.U8 desc[UR4][R2.64], R7 ;  /* 0x0000000702007986 */ /* 0x000fe8000c101104 */
[----:B0-----:R-:W-:Y:S04]  /*02b0*/  STG.E.U8 desc[UR4][R2.64+0x1], R5 ;  /* 0x0000010502007986 */ /* 0x001fe8000c101104 */
[----:B-1----:R-:W-:Y:S01]  /*02c0*/  STG.E.U8 desc[UR4][R2.64+0x2], R9 ;  /* 0x0000020902007986 */ /* 0x002fe2000c101104 */
[----:B------:R-:W-:Y:S05]  /*02d0*/  EXIT ;  /* 0x000000000000794d */ /* 0x000fea0003800000 */
.L_x_0:
[----:B------:R-:W-:-:S00]  /*02e0*/  BRA `(.L_x_0) ;  /* 0xfffffffc00fc7947 */ /* 0x000fc0000383ffff */
[----:B------:R-:W-:-:S00]  /*02f0*/  NOP ;  /* 0x0000000000007918 */ /* 0x000fc00000000000 */
        /* <DEDUP_REMOVED lines=8> */
.L_x_1:


//--------------------- .nv.shared.reserved.0     --------------------------
	.section	.nv.shared.reserved.0,"aw",@nobits
	.weak		__nv_reservedSMEM_offset_0_alias
	.size		__nv_reservedSMEM_offset_0_alias, 0, 64
	.other		__nv_reservedSMEM_offset_0_alias,@"STO_CUDA_RESERVED_SHARED STV_DEFAULT"
__nv_reservedSMEM_offset_0_alias:
	.zero		0
	.zero		64


//--------------------- .nv.constant0._Z11yCrCBKernelPKhPhii --------------------------
	.section	.nv.constant0._Z11yCrCBKernelPKhPhii,"a",@progbits
	.sectionflags	@""
	.align	4
.nv.constant0._Z11yCrCBKernelPKhPhii:
	.zero		920


//--------------------- SYMBOLS --------------------------

	.type		.nv.reservedSmem.offset0,@object
	.size		.nv.reservedSmem.offset0,0x4
